//
// Generated by NVIDIA NVVM Compiler
//
// Compiler Build ID: CL-36424714
// Cuda compilation tools, release 13.0, V13.0.88
// Based on NVVM 20.0.0
//

.version 9.0
.target sm_100
.address_size 64

	// .globl	_Z15soma_matriz_GPUiiPiS_S_

.visible .entry _Z15soma_matriz_GPUiiPiS_S_(
	.param .u32 _Z15soma_matriz_GPUiiPiS_S__param_0,
	.param .u32 _Z15soma_matriz_GPUiiPiS_S__param_1,
	.param .u64 .ptr .align 1 _Z15soma_matriz_GPUiiPiS_S__param_2,
	.param .u64 .ptr .align 1 _Z15soma_matriz_GPUiiPiS_S__param_3,
	.param .u64 .ptr .align 1 _Z15soma_matriz_GPUiiPiS_S__param_4
)
{
	.reg .pred 	%p<4>;
	.reg .b32 	%r<17>;
	.reg .b64 	%rd<11>;

	ld.param.u32 	%r4, [_Z15soma_matriz_GPUiiPiS_S__param_0];
	ld.param.u32 	%r5, [_Z15soma_matriz_GPUiiPiS_S__param_1];
	ld.param.u64 	%rd1, [_Z15soma_matriz_GPUiiPiS_S__param_2];
	ld.param.u64 	%rd2, [_Z15soma_matriz_GPUiiPiS_S__param_3];
	ld.param.u64 	%rd3, [_Z15soma_matriz_GPUiiPiS_S__param_4];
	mov.u32 	%r6, %ctaid.x;
	mov.u32 	%r7, %ntid.x;
	mov.u32 	%r8, %tid.x;
	mad.lo.s32 	%r1, %r6, %r7, %r8;
	mov.u32 	%r9, %ctaid.y;
	mov.u32 	%r10, %ntid.y;
	mov.u32 	%r11, %tid.y;
	mad.lo.s32 	%r12, %r9, %r10, %r11;
	setp.ge.s32 	%p1, %r1, %r4;
	setp.ge.s32 	%p2, %r12, %r5;
	or.pred  	%p3, %p1, %p2;
	@%p3 bra 	$L__BB0_2;
	cvta.to.global.u64 	%rd4, %rd1;
	cvta.to.global.u64 	%rd5, %rd2;
	cvta.to.global.u64 	%rd6, %rd3;
	mad.lo.s32 	%r13, %r5, %r1, %r12;
	mul.wide.s32 	%rd7, %r13, 4;
	add.s64 	%rd8, %rd4, %rd7;
	ld.global.u32 	%r14, [%rd8];
	add.s64 	%rd9, %rd5, %rd7;
	ld.global.u32 	%r15, [%rd9];
	add.s32 	%r16, %r15, %r14;
	add.s64 	%rd10, %rd6, %rd7;
	st.global.u32 	[%rd10], %r16;
$L__BB0_2:
	ret;

}


// ===== COMPILED SASS (sm_100) =====

	.target	sm_100

	.elftype	@"ET_EXEC"


//--------------------- .note.nv.tkinfo           --------------------------
	.section	.note.nv.tkinfo,"",@"SHT_NOTE"
	.sectionflags	@"SHF_NOTE_NV_TKINFO"
	.tkinfo
        /*0018*/ 	.word	0x00000002
        /*0030*/ 	.string	""
        /*0030*/ 	.string	"ptxas"
        /*0030*/ 	.string	"Cuda compilation tools, release 13.0, V13.0.88"
        /*0030*/ 	.string	"Build cuda_13.0.r13.0/compiler.36424714_0"
        /*0030*/ 	.string	"-arch sm_100 -m 64 "



//--------------------- .note.nv.cuinfo           --------------------------
	.section	.note.nv.cuinfo,"",@"SHT_NOTE"
	.sectionflags	@"SHF_NOTE_NV_CUINFO"
        /*0018*/ 	.short	0x0002
        /*001a*/ 	.short	0x0064
        /*001c*/ 	.short	0x0082
	.zero		2


//--------------------- .nv.info                  --------------------------
	.section	.nv.info,"",@"SHT_CUDA_INFO"
	.align	4


	//----- nvinfo : EIATTR_REGCOUNT
	.align		4
        /*0000*/ 	.byte	0x04, 0x2f
        /*0002*/ 	.short	(.L_1 - .L_0)
	.align		4
.L_0:
        /*0004*/ 	.word	index@(_Z15soma_matriz_GPUiiPiS_S_)
        /*0008*/ 	.word	0x0000000c


	//----- nvinfo : EIATTR_FRAME_SIZE
	.align		4
.L_1:
        /*000c*/ 	.byte	0x04, 0x11
        /*000e*/ 	.short	(.L_3 - .L_2)
	.align		4
.L_2:
        /*0010*/ 	.word	index@(_Z15soma_matriz_GPUiiPiS_S_)
        /*0014*/ 	.word	0x00000000


	//----- nvinfo : EIATTR_MIN_STACK_SIZE
	.align		4
.L_3:
        /*0018*/ 	.byte	0x04, 0x12
        /*001a*/ 	.short	(.L_5 - .L_4)
	.align		4
.L_4:
        /*001c*/ 	.word	index@(_Z15soma_matriz_GPUiiPiS_S_)
        /*0020*/ 	.word	0x00000000
.L_5:


//--------------------- .nv.compat                --------------------------
	.section	.nv.compat,"",@"SHT_CUDA_COMPAT_INFO"
	.align	4
        /*0000*/ 	.byte	0x02, 0x09, 0x00, 0x00, 0x02, 0x02, 0x01, 0x00, 0x02, 0x05, 0x05, 0x00, 0x03, 0x07, 0x01, 0x01
        /*0010*/ 	.byte	0x02, 0x03, 0x00, 0x00, 0x02, 0x06, 0x01, 0x00, 0x04, 0x0b, 0x08, 0x00, 0x09, 0x00, 0x00, 0x00
        /*0020*/ 	.byte	0x00, 0x00, 0x00, 0x00


//--------------------- .nv.info._Z15soma_matriz_GPUiiPiS_S_ --------------------------
	.section	.nv.info._Z15soma_matriz_GPUiiPiS_S_,"",@"SHT_CUDA_INFO"
	.sectionflags	@""
	.align	4


	//----- nvinfo : EIATTR_CUDA_API_VERSION
	.align		4
        /*0000*/ 	.byte	0x04, 0x37
        /*0002*/ 	.short	(.L_7 - .L_6)
.L_6:
        /*0004*/ 	.word	0x00000082


	//----- nvinfo : EIATTR_KPARAM_INFO
	.align		4
.L_7:
        /*0008*/ 	.byte	0x04, 0x17
        /*000a*/ 	.short	(.L_9 - .L_8)
.L_8:
        /*000c*/ 	.word	0x00000000
        /*0010*/ 	.short	0x0004
        /*0012*/ 	.short	0x0018
        /*0014*/ 	.byte	0x00, 0xf5, 0x21, 0x00


	//----- nvinfo : EIATTR_KPARAM_INFO
	.align		4
.L_9:
        /*0018*/ 	.byte	0x04, 0x17
        /*001a*/ 	.short	(.L_11 - .L_10)
.L_10:
        /*001c*/ 	.word	0x00000000
        /*0020*/ 	.short	0x0003
        /*0022*/ 	.short	0x0010
        /*0024*/ 	.byte	0x00, 0xf5, 0x21, 0x00


	//----- nvinfo : EIATTR_KPARAM_INFO
	.align		4
.L_11:
        /*0028*/ 	.byte	0x04, 0x17
        /*002a*/ 	.short	(.L_13 - .L_12)
.L_12:
        /*002c*/ 	.word	0x00000000
        /*0030*/ 	.short	0x0002
        /*0032*/ 	.short	0x0008
        /*0034*/ 	.byte	0x00, 0xf5, 0x21, 0x00


	//----- nvinfo : EIATTR_KPARAM_INFO
	.align		4
.L_13:
        /*0038*/ 	.byte	0x04, 0x17
        /*003a*/ 	.short	(.L_15 - .L_14)
.L_14:
        /*003c*/ 	.word	0x00000000
        /*0040*/ 	.short	0x0001
        /*0042*/ 	.short	0x0004
        /*0044*/ 	.byte	0x00, 0xf0, 0x11, 0x00


	//----- nvinfo : EIATTR_KPARAM_INFO
	.align		4
.L_15:
        /*0048*/ 	.byte	0x04, 0x17
        /*004a*/ 	.short	(.L_17 - .L_16)
.L_16:
        /*004c*/ 	.word	0x00000000
        /*0050*/ 	.short	0x0000
        /*0052*/ 	.short	0x0000
        /*0054*/ 	.byte	0x00, 0xf0, 0x11, 0x00


	//----- nvinfo : EIATTR_SPARSE_MMA_MASK
	.align		4
.L_17:
        /*0058*/ 	.byte	0x03, 0x50
        /*005a*/ 	.short	0x0000


	//----- nvinfo : EIATTR_MAXREG_COUNT
	.align		4
        /*005c*/ 	.byte	0x03, 0x1b
        /*005e*/ 	.short	0x00ff


	//----- nvinfo : EIATTR_MERCURY_ISA_VERSION
	.align		4
        /*0060*/ 	.byte	0x03, 0x5f
        /*0062*/ 	.short	0x0101


	//----- nvinfo : EIATTR_VRC_CTA_INIT_COUNT
	.align		4
        /*0064*/ 	.byte	0x02, 0x4a
	.zero		1
	.zero		1


	//----- nvinfo : EIATTR_EXIT_INSTR_OFFSETS
	.align		4
        /*0068*/ 	.byte	0x04, 0x1c
        /*006a*/ 	.short	(.L_19 - .L_18)


	//   ....[0]....
.L_18:
        /*006c*/ 	.word	0x000000c0


	//   ....[1]....
        /*0070*/ 	.word	0x00000190


	//----- nvinfo : EIATTR_CBANK_PARAM_SIZE
	.align		4
.L_19:
        /*0074*/ 	.byte	0x03, 0x19
        /*0076*/ 	.short	0x0020


	//----- nvinfo : EIATTR_PARAM_CBANK
	.align		4
        /*0078*/ 	.byte	0x04, 0x0a
        /*007a*/ 	.short	(.L_21 - .L_20)
	.align		4
.L_20:
        /*007c*/ 	.word	index@(.nv.constant0._Z15soma_matriz_GPUiiPiS_S_)
        /*0080*/ 	.short	0x0380
        /*0082*/ 	.short	0x0020


	//----- nvinfo : EIATTR_SW_WAR
	.align		4
.L_21:
        /*0084*/ 	.byte	0x04, 0x36
        /*0086*/ 	.short	(.L_23 - .L_22)
.L_22:
        /*0088*/ 	.word	0x00000008
.L_23:


//--------------------- .nv.callgraph             --------------------------
	.section	.nv.callgraph,"",@"SHT_CUDA_CALLGRAPH"
	.align	4
	.sectionentsize	8
	.align		4
        /*0000*/ 	.word	0x00000000
	.align		4
        /*0004*/ 	.word	0xffffffff
	.align		4
        /*0008*/ 	.word	0x00000000
	.align		4
        /*000c*/ 	.word	0xfffffffe
	.align		4
        /*0010*/ 	.word	0x00000000
	.align		4
        /*0014*/ 	.word	0xfffffffd
	.align		4
        /*0018*/ 	.word	0x00000000
	.align		4
        /*001c*/ 	.word	0xfffffffc


//--------------------- .text._Z15soma_matriz_GPUiiPiS_S_ --------------------------
	.section	.text._Z15soma_matriz_GPUiiPiS_S_,"ax",@progbits
	.align	128
        .global         _Z15soma_matriz_GPUiiPiS_S_
        .type           _Z15soma_matriz_GPUiiPiS_S_,@function
        .size           _Z15soma_matriz_GPUiiPiS_S_,(.L_x_1 - _Z15soma_matriz_GPUiiPiS_S_)
        .other          _Z15soma_matriz_GPUiiPiS_S_,@"STO_CUDA_ENTRY STV_DEFAULT"
_Z15soma_matriz_GPUiiPiS_S_:
.text._Z15soma_matriz_GPUiiPiS_S_:
[----:B------:R-:W-:Y:S01]  /*0000*/  LDC R1, c[0x0][0x37c] ;  /* 0x0000df00ff017b82 */ /* 0x000fe20000000800 */
[----:B------:R-:W0:Y:S07]  /*0010*/  S2R R2, SR_TID.Y ;  /* 0x0000000000027919 */ /* 0x000e2e0000002200 */
[----:B------:R-:W1:Y:S01]  /*0020*/  LDC R0, c[0x0][0x360] ;  /* 0x0000d800ff007b82 */ /* 0x000e620000000800 */
[----:B------:R-:W2:Y:S01]  /*0030*/  LDCU.64 UR6, c[0x0][0x380] ;  /* 0x00007000ff0677ac */ /* 0x000ea20008000a00 */
[----:B------:R-:W1:Y:S06]  /*0040*/  S2R R3, SR_TID.X ;  /* 0x0000000000037919 */ /* 0x000e6c0000002100 */
[----:B------:R-:W0:Y:S08]  /*0050*/  S2UR UR5, SR_CTAID.Y ;  /* 0x00000000000579c3 */ /* 0x000e300000002600 */
[----:B------:R-:W0:Y:S08]  /*0060*/  LDC R7, c[0x0][0x364] ;  /* 0x0000d900ff077b82 */ /* 0x000e300000000800 */
[----:B------:R-:W1:Y:S01]  /*0070*/  S2UR UR4, SR_CTAID.X ;  /* 0x00000000000479c3 */ /* 0x000e620000002500 */
[----:B0-----:R-:W-:-:S05]  /*0080*/  IMAD R7, R7, UR5, R2 ;  /* 0x0000000507077c24 */ /* 0x001fca000f8e0202 */
[----:B--2---:R-:W-:Y:S01]  /*0090*/  ISETP.GE.AND P0, PT, R7, UR7, PT ;  /* 0x0000000707007c0c */ /* 0x004fe2000bf06270 */
[----:B-1----:R-:W-:-:S05]  /*00a0*/  IMAD R0, R0, UR4, R3 ;  /* 0x0000000400007c24 */ /* 0x002fca000f8e0203 */
[----:B------:R-:W-:-:S13]  /*00b0*/  ISETP.GE.OR P0, PT, R0, UR6, P0 ;  /* 0x0000000600007c0c */ /* 0x000fda0008706670 */
[----:B------:R-:W-:Y:S05]  /*00c0*/  @P0 EXIT ;  /* 0x000000000000094d */ /* 0x000fea0003800000 */
[----:B------:R-:W0:Y:S01]  /*00d0*/  LDC.64 R2, c[0x0][0x388] ;  /* 0x0000e200ff027b82 */ /* 0x000e220000000a00 */
[----:B------:R-:W1:Y:S01]  /*00e0*/  LDCU.64 UR4, c[0x0][0x358] ;  /* 0x00006b00ff0477ac */ /* 0x000e620008000a00 */
[----:B------:R-:W-:-:S06]  /*00f0*/  IMAD R9, R0, UR7, R7 ;  /* 0x0000000700097c24 */ /* 0x000fcc000f8e0207 */
[----:B------:R-:W2:Y:S08]  /*0100*/  LDC.64 R4, c[0x0][0x390] ;  /* 0x0000e400ff047b82 */ /* 0x000eb00000000a00 */
[----:B------:R-:W3:Y:S01]  /*0110*/  LDC.64 R6, c[0x0][0x398] ;  /* 0x0000e600ff067b82 */ /* 0x000ee20000000a00 */
[----:B0-----:R-:W-:-:S06]  /*0120*/  IMAD.WIDE R2, R9, 0x4, R2 ;  /* 0x0000000409027825 */ /* 0x001fcc00078e0202 */
[----:B-1----:R-:W4:Y:S01]  /*0130*/  LDG.E R2, desc[UR4][R2.64] ;  /* 0x0000000402027981 */ /* 0x002f22000c1e1900 */
[----:B--2---:R-:W-:-:S06]  /*0140*/  IMAD.WIDE R4, R9, 0x4, R4 ;  /* 0x0000000409047825 */ /* 0x004fcc00078e0204 */
[----:B------:R-:W4:Y:S01]  /*0150*/  LDG.E R5, desc[UR4][R4.64] ;  /* 0x0000000404057981 */ /* 0x000f22000c1e1900 */
[----:B---3--:R-:W-:Y:S01]  /*0160*/  IMAD.WIDE R6, R9, 0x4, R6 ;  /* 0x0000000409067825 */ /* 0x008fe200078e0206 */
[----:B----4-:R-:W-:-:S05]  /*0170*/  IADD3 R9, PT, PT, R2, R5, RZ ;  /* 0x0000000502097210 */ /* 0x010fca0007ffe0ff */
[----:B------:R-:W-:Y:S01]  /*0180*/  STG.E desc[UR4][R6.64], R9 ;  /* 0x0000000906007986 */ /* 0x000fe2000c101904 */
[----:B------:R-:W-:Y:S05]  /*0190*/  EXIT ;  /* 0x000000000000794d */ /* 0x000fea0003800000 */
.L_x_0:
[----:B------:R-:W-:-:S00]  /*01a0*/  BRA `(.L_x_0) ;  /* 0xfffffffc00fc7947 */ /* 0x000fc0000383ffff */
[----:B------:R-:W-:-:S00]  /*01b0*/  NOP ;  /* 0x0000000000007918 */ /* 0x000fc00000000000 */
        /* <DEDUP_REMOVED lines=12> */
.L_x_1:


//--------------------- .nv.shared.reserved.0     --------------------------
	.section	.nv.shared.reserved.0,"aw",@nobits
	.weak		__nv_reservedSMEM_offset_0_alias
	.size		__nv_reservedSMEM_offset_0_alias, 0, 64
	.other		__nv_reservedSMEM_offset_0_alias,@"STO_CUDA_RESERVED_SHARED STV_DEFAULT"
__nv_reservedSMEM_offset_0_alias:
	.zero		0
	.zero		64


//--------------------- .nv.constant0._Z15soma_matriz_GPUiiPiS_S_ --------------------------
	.section	.nv.constant0._Z15soma_matriz_GPUiiPiS_S_,"a",@progbits
	.sectionflags	@""
	.align	4
.nv.constant0._Z15soma_matriz_GPUiiPiS_S_:
	.zero		928


//--------------------- SYMBOLS --------------------------

	.type		.nv.reservedSmem.offset0,@object
	.size		.nv.reservedSmem.offset0,0x4
